//
// Generated by NVIDIA NVVM Compiler
//
// Compiler Build ID: CL-36424714
// Cuda compilation tools, release 13.0, V13.0.88
// Based on NVVM 20.0.0
//

.version 9.0
.target sm_100
.address_size 64

	// .globl	_Z12myKernelTestv

.visible .entry _Z12myKernelTestv()
{


	ret;

}


// ===== COMPILED SASS (sm_100) =====

	.target	sm_100

	.elftype	@"ET_EXEC"


//--------------------- .note.nv.tkinfo           --------------------------
	.section	.note.nv.tkinfo,"",@"SHT_NOTE"
	.sectionflags	@"SHF_NOTE_NV_TKINFO"
	.tkinfo
        /*0018*/ 	.word	0x00000002
        /*0030*/ 	.string	""
        /*0030*/ 	.string	"ptxas"
        /*0030*/ 	.string	"Cuda compilation tools, release 13.0, V13.0.88"
        /*0030*/ 	.string	"Build cuda_13.0.r13.0/compiler.36424714_0"
        /*0030*/ 	.string	"-arch sm_100 -m 64 "



//--------------------- .note.nv.cuinfo           --------------------------
	.section	.note.nv.cuinfo,"",@"SHT_NOTE"
	.sectionflags	@"SHF_NOTE_NV_CUINFO"
        /*0018*/ 	.short	0x0002
        /*001a*/ 	.short	0x0064
        /*001c*/ 	.short	0x0082
	.zero		2


//--------------------- .nv.info                  --------------------------
	.section	.nv.info,"",@"SHT_CUDA_INFO"
	.align	4


	//----- nvinfo : EIATTR_REGCOUNT
	.align		4
        /*0000*/ 	.byte	0x04, 0x2f
        /*0002*/ 	.short	(.L_1 - .L_0)
	.align		4
.L_0:
        /*0004*/ 	.word	index@(_Z12myKernelTestv)
        /*0008*/ 	.word	0x00000004


	//----- nvinfo : EIATTR_FRAME_SIZE
	.align		4
.L_1:
        /*000c*/ 	.byte	0x04, 0x11
        /*000e*/ 	.short	(.L_3 - .L_2)
	.align		4
.L_2:
        /*0010*/ 	.word	index@(_Z12myKernelTestv)
        /*0014*/ 	.word	0x00000000


	//----- nvinfo : EIATTR_MIN_STACK_SIZE
	.align		4
.L_3:
        /*0018*/ 	.byte	0x04, 0x12
        /*001a*/ 	.short	(.L_5 - .L_4)
	.align		4
.L_4:
        /*001c*/ 	.word	index@(_Z12myKernelTestv)
        /*0020*/ 	.word	0x00000000
.L_5:


//--------------------- .nv.compat                --------------------------
	.section	.nv.compat,"",@"SHT_CUDA_COMPAT_INFO"
	.align	4
        /*0000*/ 	.byte	0x02, 0x09, 0x00, 0x00, 0x02, 0x02, 0x01, 0x00, 0x02, 0x05, 0x05, 0x00, 0x03, 0x07, 0x01, 0x01
        /*0010*/ 	.byte	0x02, 0x03, 0x00, 0x00, 0x02, 0x06, 0x01, 0x00, 0x04, 0x0b, 0x08, 0x00, 0x09, 0x00, 0x00, 0x00
        /*0020*/ 	.byte	0x00, 0x00, 0x00, 0x00


//--------------------- .nv.info._Z12myKernelTestv --------------------------
	.section	.nv.info._Z12myKernelTestv,"",@"SHT_CUDA_INFO"
	.sectionflags	@""
	.align	4


	//----- nvinfo : EIATTR_CUDA_API_VERSION
	.align		4
        /*0000*/ 	.byte	0x04, 0x37
        /*0002*/ 	.short	(.L_7 - .L_6)
.L_6:
        /*0004*/ 	.word	0x00000082


	//----- nvinfo : EIATTR_SPARSE_MMA_MASK
	.align		4
.L_7:
        /*0008*/ 	.byte	0x03, 0x50
        /*000a*/ 	.short	0x0000


	//----- nvinfo : EIATTR_MAXREG_COUNT
	.align		4
        /*000c*/ 	.byte	0x03, 0x1b
        /*000e*/ 	.short	0x00ff


	//----- nvinfo : EIATTR_MERCURY_ISA_VERSION
	.align		4
        /*0010*/ 	.byte	0x03, 0x5f
        /*0012*/ 	.short	0x0101


	//----- nvinfo : EIATTR_VRC_CTA_INIT_COUNT
	.align		4
        /*0014*/ 	.byte	0x02, 0x4a
	.zero		1
	.zero		1


	//----- nvinfo : EIATTR_EXIT_INSTR_OFFSETS
	.align		4
        /*0018*/ 	.byte	0x04, 0x1c
        /*001a*/ 	.short	(.L_9 - .L_8)


	//   ....[0]....
.L_8:
        /*001c*/ 	.word	0x00000010


	//----- nvinfo : EIATTR_SW_WAR
	.align		4
.L_9:
        /*0020*/ 	.byte	0x04, 0x36
        /*0022*/ 	.short	(.L_11 - .L_10)
.L_10:
        /*0024*/ 	.word	0x00000008
.L_11:


//--------------------- .nv.callgraph             --------------------------
	.section	.nv.callgraph,"",@"SHT_CUDA_CALLGRAPH"
	.align	4
	.sectionentsize	8
	.align		4
        /*0000*/ 	.word	0x00000000
	.align		4
        /*0004*/ 	.word	0xffffffff
	.align		4
        /*0008*/ 	.word	0x00000000
	.align		4
        /*000c*/ 	.word	0xfffffffe
	.align		4
        /*0010*/ 	.word	0x00000000
	.align		4
        /*0014*/ 	.word	0xfffffffd
	.align		4
        /*0018*/ 	.word	0x00000000
	.align		4
        /*001c*/ 	.word	0xfffffffc


//--------------------- .text._Z12myKernelTestv   --------------------------
	.section	.text._Z12myKernelTestv,"ax",@progbits
	.align	128
        .global         _Z12myKernelTestv
        .type           _Z12myKernelTestv,@function
        .size           _Z12myKernelTestv,(.L_x_1 - _Z12myKernelTestv)
        .other          _Z12myKernelTestv,@"STO_CUDA_ENTRY STV_DEFAULT"
_Z12myKernelTestv:
.text._Z12myKernelTestv:
[----:B------:R-:W-:Y:S01]  /*0000*/  LDC R1, c[0x0][0x37c] ;  /* 0x0000df00ff017b82 */ /* 0x000fe20000000800 */
[----:B------:R-:W-:Y:S05]  /*0010*/  EXIT ;  /* 0x000000000000794d */ /* 0x000fea0003800000 */
.L_x_0:
[----:B------:R-:W-:-:S00]  /*0020*/  BRA `(.L_x_0) ;  /* 0xfffffffc00fc7947 */ /* 0x000fc0000383ffff */
[----:B------:R-:W-:-:S00]  /*0030*/  NOP ;  /* 0x0000000000007918 */ /* 0x000fc00000000000 */
        /* <DEDUP_REMOVED lines=12> */
.L_x_1:


//--------------------- .nv.shared.reserved.0     --------------------------
	.section	.nv.shared.reserved.0,"aw",@nobits
	.weak		__nv_reservedSMEM_offset_0_alias
	.size		__nv_reservedSMEM_offset_0_alias, 0, 64
	.other		__nv_reservedSMEM_offset_0_alias,@"STO_CUDA_RESERVED_SHARED STV_DEFAULT"
__nv_reservedSMEM_offset_0_alias:
	.zero		0
	.zero		64


//--------------------- .nv.constant0._Z12myKernelTestv --------------------------
	.section	.nv.constant0._Z12myKernelTestv,"a",@progbits
	.sectionflags	@""
	.align	4
.nv.constant0._Z12myKernelTestv:
	.zero		896


//--------------------- SYMBOLS --------------------------

	.type		.nv.reservedSmem.offset0,@object
	.size		.nv.reservedSmem.offset0,0x4
